	.headerflags	@"EF_CUDA_TEXMODE_UNIFIED EF_CUDA_64BIT_ADDRESS EF_CUDA_ACCELERATORS EF_CUDA_SM90 EF_CUDA_VIRTUAL_SM(EF_CUDA_SM90)"
	.elftype	@"ET_EXEC"


//--------------------- .nv.info                  --------------------------
	.section	.nv.info,"",@"SHT_CUDA_INFO"
	.align	4


	//----- nvinfo : EIATTR_REGCOUNT
	.align		4
        /*0000*/ 	.byte	0x04, 0x2f
        /*0002*/ 	.short	(.L_1 - .L_0)
	.align		4
.L_0:
        /*0004*/ 	.word	index@(triton_poi_fused_max_pool2d_with_indices_3)
        /*0008*/ 	.word	0x00000020


	//----- nvinfo : EIATTR_MIN_STACK_SIZE
	.align		4
.L_1:
        /*000c*/ 	.byte	0x04, 0x12
        /*000e*/ 	.short	(.L_3 - .L_2)
	.align		4
.L_2:
        /*0010*/ 	.word	index@(triton_poi_fused_max_pool2d_with_indices_3)
        /*0014*/ 	.word	0x00000000


	//----- nvinfo : EIATTR_FRAME_SIZE
	.align		4
.L_3:
        /*0018*/ 	.byte	0x04, 0x11
        /*001a*/ 	.short	(.L_5 - .L_4)
	.align		4
.L_4:
        /*001c*/ 	.word	index@(triton_poi_fused_max_pool2d_with_indices_3)
        /*0020*/ 	.word	0x00000000


	//----- nvinfo : EIATTR_MIN_STACK_SIZE
	.align		4
.L_5:
        /*0024*/ 	.byte	0x04, 0x12
        /*0026*/ 	.short	(.L_7 - .L_6)
	.align		4
.L_6:
        /*0028*/ 	.word	index@(triton_poi_fused_max_pool2d_with_indices_3)
        /*002c*/ 	.word	0x00000000
.L_7:


//--------------------- .nv.info.triton_poi_fused_max_pool2d_with_indices_3 --------------------------
	.section	.nv.info.triton_poi_fused_max_pool2d_with_indices_3,"",@"SHT_CUDA_INFO"
	.sectionflags	@""
	.align	4


	//----- nvinfo : EIATTR_CUDA_API_VERSION
	.align		4
        /*0000*/ 	.byte	0x04, 0x37
        /*0002*/ 	.short	(.L_9 - .L_8)
.L_8:
        /*0004*/ 	.word	0x0000007c


	//----- nvinfo : EIATTR_KPARAM_INFO
	.align		4
.L_9:
        /*0008*/ 	.byte	0x04, 0x17
        /*000a*/ 	.short	(.L_11 - .L_10)
.L_10:
        /*000c*/ 	.word	0x00000000
        /*0010*/ 	.short	0x0003
        /*0012*/ 	.short	0x0018
        /*0014*/ 	.byte	0x00, 0xf0, 0x11, 0x00


	//----- nvinfo : EIATTR_KPARAM_INFO
	.align		4
.L_11:
        /*0018*/ 	.byte	0x04, 0x17
        /*001a*/ 	.short	(.L_13 - .L_12)
.L_12:
        /*001c*/ 	.word	0x00000000
        /*0020*/ 	.short	0x0002
        /*0022*/ 	.short	0x0010
        /*0024*/ 	.byte	0x00, 0xf4, 0x21, 0x00


	//----- nvinfo : EIATTR_KPARAM_INFO
	.align		4
.L_13:
        /*0028*/ 	.byte	0x04, 0x17
        /*002a*/ 	.short	(.L_15 - .L_14)
.L_14:
        /*002c*/ 	.word	0x00000000
        /*0030*/ 	.short	0x0001
        /*0032*/ 	.short	0x0008
        /*0034*/ 	.byte	0x00, 0xf4, 0x21, 0x00


	//----- nvinfo : EIATTR_KPARAM_INFO
	.align		4
.L_15:
        /*0038*/ 	.byte	0x04, 0x17
        /*003a*/ 	.short	(.L_17 - .L_16)
.L_16:
        /*003c*/ 	.word	0x00000000
        /*0040*/ 	.short	0x0000
        /*0042*/ 	.short	0x0000
        /*0044*/ 	.byte	0x00, 0xf4, 0x21, 0x00


	//----- nvinfo : EIATTR_SPARSE_MMA_MASK
	.align		4
.L_17:
        /*0048*/ 	.byte	0x03, 0x50
        /*004a*/ 	.short	0x0000


	//----- nvinfo : EIATTR_MAXREG_COUNT
	.align		4
        /*004c*/ 	.byte	0x03, 0x1b
        /*004e*/ 	.short	0x00ff


	//----- nvinfo : EIATTR_EXIT_INSTR_OFFSETS
	.align		4
        /*0050*/ 	.byte	0x04, 0x1c
        /*0052*/ 	.short	(.L_19 - .L_18)


	//   ....[0]....
.L_18:
        /*0054*/ 	.word	0x00000990


	//----- nvinfo : EIATTR_REQNTID
	.align		4
.L_19:
        /*0058*/ 	.byte	0x04, 0x10
        /*005a*/ 	.short	(.L_21 - .L_20)
.L_20:
        /*005c*/ 	.word	0x00000100
        /*0060*/ 	.word	0x00000001
        /*0064*/ 	.word	0x00000001


	//----- nvinfo : EIATTR_CBANK_PARAM_SIZE
	.align		4
.L_21:
        /*0068*/ 	.byte	0x03, 0x19
        /*006a*/ 	.short	0x001c


	//----- nvinfo : EIATTR_PARAM_CBANK
	.align		4
        /*006c*/ 	.byte	0x04, 0x0a
        /*006e*/ 	.short	(.L_23 - .L_22)
	.align		4
.L_22:
        /*0070*/ 	.word	index@(.nv.constant0.triton_poi_fused_max_pool2d_with_indices_3)
        /*0074*/ 	.short	0x0210
        /*0076*/ 	.short	0x001c


	//----- nvinfo : EIATTR_SW_WAR
	.align		4
.L_23:
        /*0078*/ 	.byte	0x04, 0x36
        /*007a*/ 	.short	(.L_25 - .L_24)
.L_24:
        /*007c*/ 	.word	0x00000008
.L_25:


//--------------------- .nv.callgraph             --------------------------
	.section	.nv.callgraph,"",@"SHT_CUDA_CALLGRAPH"
	.align	4
	.sectionentsize	8
	.align		4
        /*0000*/ 	.word	0x00000000
	.align		4
        /*0004*/ 	.word	0xffffffff
	.align		4
        /*0008*/ 	.word	0x00000000
	.align		4
        /*000c*/ 	.word	0xfffffffe
	.align		4
        /*0010*/ 	.word	0x00000000
	.align		4
        /*0014*/ 	.word	0xfffffffd
	.align		4
        /*0018*/ 	.word	0x00000000
	.align		4
        /*001c*/ 	.word	0xfffffffc


//--------------------- .text.triton_poi_fused_max_pool2d_with_indices_3 --------------------------
	.section	.text.triton_poi_fused_max_pool2d_with_indices_3,"ax",@progbits
	.align	128
        .global         triton_poi_fused_max_pool2d_with_indices_3
        .type           triton_poi_fused_max_pool2d_with_indices_3,@function
        .size           triton_poi_fused_max_pool2d_with_indices_3,(.L_x_1 - triton_poi_fused_max_pool2d_with_indices_3)
        .other          triton_poi_fused_max_pool2d_with_indices_3,@"STO_CUDA_ENTRY STV_DEFAULT"
triton_poi_fused_max_pool2d_with_indices_3:
.text.triton_poi_fused_max_pool2d_with_indices_3:
[----:B------:R-:W-:Y:S01]  /*0000*/  LDC R1, c[0x0][0x28] ;  /* 0x00000a00ff017b82 */ /* 0x000fe20000000800 */
[----:B------:R-:W1:Y:S07]  /*0010*/  S2R R0, SR_TID.X ;  /* 0x0000000000007919 */ /* 0x000e6e0000002100 */
[----:B------:R-:W2:Y:S01]  /*0020*/  LDC.64 R4, c[0x0][0x210] ;  /* 0x00008400ff047b82 */ /* 0x000ea20000000a00 */
[----:B------:R-:W-:Y:S01]  /*0030*/  ULDC.64 UR4, c[0x0][0x208] ;  /* 0x0000820000047ab9 */ /* 0x000fe20000000a00 */
[----:B------:R-:W-:Y:S01]  /*0040*/  ULDC.64 UR6, c[0x0][0x220] ;  /* 0x0000880000067ab9 */ /* 0x000fe20000000a00 */
[----:B------:R-:W3:Y:S01]  /*0050*/  S2R R3, SR_CTAID.X ;  /* 0x0000000000037919 */ /* 0x000ee20000002500 */
[----:B-1----:R-:W-:-:S05]  /*0060*/  IMAD.SHL.U32 R0, R0, 0x2, RZ ;  /* 0x0000000200007824 */ /* 0x002fca00078e00ff */
[----:B------:R-:W-:-:S05]  /*0070*/  LOP3.LUT R0, R0, 0x1fe, RZ, 0xc0, !PT ;  /* 0x000001fe00007812 */ /* 0x000fca00078ec0ff */
[----:B---3--:R-:W-:-:S04]  /*0080*/  IMAD R6, R3, 0x200, R0 ;  /* 0x0000020003067824 */ /* 0x008fc800078e0200 */
[----:B------:R-:W-:-:S04]  /*0090*/  IMAD.HI R0, R6, 0x2aaaaaab, RZ ;  /* 0x2aaaaaab06007827 */ /* 0x000fc800078e02ff */
[----:B------:R-:W-:Y:S01]  /*00a0*/  IMAD.HI R2, R6, 0x38e38e39, RZ ;  /* 0x38e38e3906027827 */ /* 0x000fe200078e02ff */
[----:B------:R-:W-:-:S04]  /*00b0*/  SHF.R.S32.HI R3, RZ, 0x1, R0 ;  /* 0x00000001ff037819 */ /* 0x000fc80000011400 */
[----:B------:R-:W-:Y:S02]  /*00c0*/  LEA.HI R3, R0, R3, RZ, 0x1 ;  /* 0x0000000300037211 */ /* 0x000fe400078f08ff */
[----:B------:R-:W-:-:S03]  /*00d0*/  SHF.R.U32.HI R9, RZ, 0x1f, R2 ;  /* 0x0000001fff097819 */ /* 0x000fc60000011602 */
[----:B------:R-:W-:Y:S01]  /*00e0*/  IMAD.HI R0, R3, 0x2aaaaaab, RZ ;  /* 0x2aaaaaab03007827 */ /* 0x000fe200078e02ff */
[----:B------:R-:W-:-:S04]  /*00f0*/  LEA.HI.SX32 R9, R2, R9, 0x1b ;  /* 0x0000000902097211 */ /* 0x000fc800078fdaff */
[----:B------:R-:W-:Y:S01]  /*0100*/  SHF.R.U32.HI R7, RZ, 0x1, R0 ;  /* 0x00000001ff077819 */ /* 0x000fe20000011600 */
[----:B------:R-:W-:-:S03]  /*0110*/  IMAD R2, R9, 0x271, RZ ;  /* 0x0000027109027824 */ /* 0x000fc600078e02ff */
[----:B------:R-:W-:-:S05]  /*0120*/  LEA.HI R0, R0, R7, RZ, 0x1 ;  /* 0x0000000700007211 */ /* 0x000fca00078f08ff */
[----:B------:R-:W-:Y:S02]  /*0130*/  IMAD R29, R0, -0xc, R3 ;  /* 0xfffffff4001d7824 */ /* 0x000fe400078e0203 */
[----:B------:R-:W-:Y:S02]  /*0140*/  IMAD R0, R3, -0xc, R6 ;  /* 0xfffffff403007824 */ /* 0x000fe400078e0206 */
[----:B------:R-:W-:-:S04]  /*0150*/  IMAD R29, R29, 0x32, R2 ;  /* 0x000000321d1d7824 */ /* 0x000fc800078e0202 */
[----:B------:R-:W-:-:S04]  /*0160*/  IMAD R27, R0, 0x2, R29 ;  /* 0x00000002001b7824 */ /* 0x000fc800078e021d */
[C---:B------:R-:W-:Y:S02]  /*0170*/  VIADD R9, R27.reuse, 0x1 ;  /* 0x000000011b097836 */ /* 0x040fe40000000000 */
[----:B--2---:R-:W-:-:S04]  /*0180*/  IMAD.WIDE R2, R27, 0x4, R4 ;  /* 0x000000041b027825 */ /* 0x004fc800078e0204 */
[--C-:B------:R-:W-:Y:S01]  /*0190*/  IMAD.WIDE R8, R9, 0x4, R4.reuse ;  /* 0x0000000409087825 */ /* 0x100fe200078e0204 */
[----:B------:R1:W2:Y:S03]  /*01a0*/  LDG.E.EL R7, desc[UR4][R2.64] ;  /* 0x0000000402077981 */ /* 0x0002a6000c2e1900 */
[----:B------:R-:W-:Y:S01]  /*01b0*/  VIADD R11, R27, 0x2 ;  /* 0x000000021b0b7836 */ /* 0x000fe20000000000 */
[----:B------:R3:W2:Y:S03]  /*01c0*/  LDG.E.EL R0, desc[UR4][R8.64] ;  /* 0x0000000408007981 */ /* 0x0006a6000c2e1900 */
[----:B------:R-:W-:-:S04]  /*01d0*/  IMAD.WIDE R10, R11, 0x4, R4 ;  /* 0x000000040b0a7825 */ /* 0x000fc800078e0204 */
[----:B------:R-:W-:Y:S02]  /*01e0*/  VIADD R17, R27, 0x19 ;  /* 0x000000191b117836 */ /* 0x000fe40000000000 */
[----:B------:R-:W4:Y:S02]  /*01f0*/  LDG.E.EL R11, desc[UR4][R10.64] ;  /* 0x000000040a0b7981 */ /* 0x000f24000c2e1900 */
[----:B------:R-:W-:-:S04]  /*0200*/  IMAD.WIDE R16, R17, 0x4, R4 ;  /* 0x0000000411107825 */ /* 0x000fc800078e0204 */
[----:B------:R-:W-:Y:S02]  /*0210*/  VIADD R19, R27, 0x1a ;  /* 0x0000001a1b137836 */ /* 0x000fe40000000000 */
[----:B------:R-:W5:Y:S01]  /*0220*/  LDG.E.EL R16, desc[UR4][R16.64] ;  /* 0x0000000410107981 */ /* 0x000f62000c2e1900 */
[----:B------:R-:W-:Y:S02]  /*0230*/  VIADD R12, R6, 0x1 ;  /* 0x00000001060c7836 */ /* 0x000fe40000000000 */
[----:B------:R-:W-:-:S04]  /*0240*/  IMAD.WIDE R18, R19, 0x4, R4 ;  /* 0x0000000413127825 */ /* 0x000fc800078e0204 */
[----:B------:R-:W-:Y:S01]  /*0250*/  IMAD.HI R13, R12, 0x2aaaaaab, RZ ;  /* 0x2aaaaaab0c0d7827 */ /* 0x000fe200078e02ff */
[----:B------:R-:W5:Y:S03]  /*0260*/  LDG.E.EL R14, desc[UR4][R18.64] ;  /* 0x00000004120e7981 */ /* 0x000f66000c2e1900 */
[----:B-1----:R-:W-:Y:S01]  /*0270*/  VIADD R3, R27, 0x1b ;  /* 0x0000001b1b037836 */ /* 0x002fe20000000000 */
[----:B---3--:R-:W-:-:S03]  /*0280*/  SHF.R.U32.HI R8, RZ, 0x1, R13 ;  /* 0x00000001ff087819 */ /* 0x008fc6000001160d */
[----:B------:R-:W-:Y:S01]  /*0290*/  IMAD.WIDE R2, R3, 0x4, R4 ;  /* 0x0000000403027825 */ /* 0x000fe200078e0204 */
[----:B------:R-:W-:-:S03]  /*02a0*/  LEA.HI R13, R13, R8, RZ, 0x1 ;  /* 0x000000080d0d7211 */ /* 0x000fc600078f08ff */
[----:B------:R-:W-:Y:S01]  /*02b0*/  VIADD R25, R27, 0x32 ;  /* 0x000000321b197836 */ /* 0x000fe20000000000 */
[----:B------:R1:W3:Y:S01]  /*02c0*/  LDG.E.EL R15, desc[UR4][R2.64] ;  /* 0x00000004020f7981 */ /* 0x0002e2000c2e1900 */
[----:B------:R-:W-:Y:S02]  /*02d0*/  IMAD R8, R13, -0xc, R12 ;  /* 0xfffffff40d087824 */ /* 0x000fe400078e020c */
[----:B------:R-:W-:-:S04]  /*02e0*/  IMAD.WIDE R24, R25, 0x4, R4 ;  /* 0x0000000419187825 */ /* 0x000fc800078e0204 */
[----:B------:R-:W-:Y:S01]  /*02f0*/  VIADD R9, R27, 0x33 ;  /* 0x000000331b097836 */ /* 0x000fe20000000000 */
[----:B------:R1:W3:Y:S01]  /*0300*/  LDG.E.EL R12, desc[UR4][R24.64] ;  /* 0x00000004180c7981 */ /* 0x0002e2000c2e1900 */
[----:B------:R-:W-:Y:S02]  /*0310*/  IMAD R29, R8, 0x2, R29 ;  /* 0x00000002081d7824 */ /* 0x000fe400078e021d */
[----:B-1----:R-:W-:-:S04]  /*0320*/  IMAD.WIDE R2, R9, 0x4, R4 ;  /* 0x0000000409027825 */ /* 0x002fc800078e0204 */
[C---:B------:R-:W-:Y:S01]  /*0330*/  VIADD R21, R29.reuse, 0x1 ;  /* 0x000000011d157836 */ /* 0x040fe20000000000 */
[----:B------:R1:W3:Y:S01]  /*0340*/  LDG.E.EL R9, desc[UR4][R2.64] ;  /* 0x0000000402097981 */ /* 0x0002e2000c2e1900 */
[----:B0-----:R-:W-:-:S04]  /*0350*/  IMAD.WIDE R18, R29, 0x4, R4 ;  /* 0x000000041d127825 */ /* 0x001fc800078e0204 */
[--C-:B------:R-:W-:Y:S01]  /*0360*/  IMAD.WIDE R20, R21, 0x4, R4.reuse ;  /* 0x0000000415147825 */ /* 0x100fe200078e0204 */
[----:B------:R0:W3:Y:S03]  /*0370*/  LDG.E.EL R8, desc[UR4][R18.64] ;  /* 0x0000000412087981 */ /* 0x0000e6000c2e1900 */
[----:B------:R-:W-:Y:S01]  /*0380*/  VIADD R23, R29, 0x2 ;  /* 0x000000021d177836 */ /* 0x000fe20000000000 */
[----:B------:R0:W3:Y:S03]  /*0390*/  LDG.E.EL R13, desc[UR4][R20.64] ;  /* 0x00000004140d7981 */ /* 0x0000e6000c2e1900 */
[----:B------:R-:W-:-:S04]  /*03a0*/  IMAD.WIDE R22, R23, 0x4, R4 ;  /* 0x0000000417167825 */ /* 0x000fc800078e0204 */
[----:B------:R-:W-:Y:S01]  /*03b0*/  VIADD R25, R29, 0x19 ;  /* 0x000000191d197836 */ /* 0x000fe20000000000 */
[----:B------:R0:W3:Y:S03]  /*03c0*/  LDG.E.EL R10, desc[UR4][R22.64] ;  /* 0x00000004160a7981 */ /* 0x0000e6000c2e1900 */
[----:B------:R-:W-:-:S04]  /*03d0*/  IMAD.WIDE R24, R25, 0x4, R4 ;  /* 0x0000000419187825 */ /* 0x000fc800078e0204 */
[----:B------:R-:W-:Y:S01]  /*03e0*/  VIADD R26, R29, 0x1a ;  /* 0x0000001a1d1a7836 */ /* 0x000fe20000000000 */
[----:B------:R-:W3:Y:S03]  /*03f0*/  LDG.E.EL R17, desc[UR4][R24.64] ;  /* 0x0000000418117981 */ /* 0x000ee6000c2e1900 */
[----:B-1----:R-:W-:-:S04]  /*0400*/  IMAD.WIDE R2, R26, 0x4, R4 ;  /* 0x000000041a027825 */ /* 0x002fc800078e0204 */
[----:B------:R-:W-:Y:S01]  /*0410*/  VIADD R28, R29, 0x1b ;  /* 0x0000001b1d1c7836 */ /* 0x000fe20000000000 */
[----:B------:R1:W3:Y:S03]  /*0420*/  LDG.E.EL R26, desc[UR4][R2.64] ;  /* 0x00000004021a7981 */ /* 0x0002e6000c2e1900 */
[----:B0-----:R-:W-:-:S04]  /*0430*/  IMAD.WIDE R18, R28, 0x4, R4 ;  /* 0x000000041c127825 */ /* 0x001fc800078e0204 */
[----:B------:R-:W-:Y:S02]  /*0440*/  VIADD R21, R29, 0x32 ;  /* 0x000000321d157836 */ /* 0x000fe40000000000 */
[----:B------:R-:W3:Y:S02]  /*0450*/  LDG.E.EL R19, desc[UR4][R18.64] ;  /* 0x0000000412137981 */ /* 0x000ee4000c2e1900 */
[----:B------:R-:W-:-:S04]  /*0460*/  IMAD.WIDE R20, R21, 0x4, R4 ;  /* 0x0000000415147825 */ /* 0x000fc800078e0204 */
[----:B------:R-:W-:Y:S02]  /*0470*/  VIADD R23, R29, 0x33 ;  /* 0x000000331d177836 */ /* 0x000fe40000000000 */
[----:B------:R-:W3:Y:S02]  /*0480*/  LDG.E.EL R20, desc[UR4][R20.64] ;  /* 0x0000000414147981 */ /* 0x000ee4000c2e1900 */
[----:B------:R-:W-:-:S06]  /*0490*/  IMAD.WIDE R22, R23, 0x4, R4 ;  /* 0x0000000417167825 */ /* 0x000fcc00078e0204 */
[----:B------:R-:W3:Y:S01]  /*04a0*/  LDG.E.EL R22, desc[UR4][R22.64] ;  /* 0x0000000416167981 */ /* 0x000ee2000c2e1900 */
[----:B------:R-:W-:Y:S02]  /*04b0*/  VIADD R27, R27, 0x34 ;  /* 0x000000341b1b7836 */ /* 0x000fe40000000000 */
[----:B------:R-:W-:Y:S02]  /*04c0*/  VIADD R29, R29, 0x34 ;  /* 0x000000341d1d7836 */ /* 0x000fe40000000000 */
[----:B-1----:R-:W-:-:S04]  /*04d0*/  IMAD.WIDE R2, R27, 0x4, R4 ;  /* 0x000000041b027825 */ /* 0x002fc800078e0204 */
[----:B------:R-:W-:Y:S01]  /*04e0*/  IMAD.WIDE R4, R29, 0x4, R4 ;  /* 0x000000041d047825 */ /* 0x000fe200078e0204 */
[----:B------:R0:W3:Y:S04]  /*04f0*/  LDG.E.EL R24, desc[UR4][R2.64] ;  /* 0x0000000402187981 */ /* 0x0000e8000c2e1900 */
[----:B------:R1:W3:Y:S01]  /*0500*/  LDG.E.EL R25, desc[UR4][R4.64] ;  /* 0x0000000404197981 */ /* 0x0002e2000c2e1900 */
[C---:B--2---:R-:W-:Y:S02]  /*0510*/  FSETP.GT.AND P2, PT, R0.reuse, R7, PT ;  /* 0x000000070000720b */ /* 0x044fe40003f44000 */
[----:B------:R-:W-:Y:S02]  /*0520*/  FSETP.NAN.AND P0, PT, R0, R0, PT ;  /* 0x000000000000720b */ /* 0x000fe40003f08000 */
[----:B----4-:R-:W-:-:S09]  /*0530*/  FSETP.NAN.AND P1, PT, R11, R11, PT ;  /* 0x0000000b0b00720b */ /* 0x010fd20003f28000 */
[----:B------:R-:W-:Y:S02]  /*0540*/  @!P2 SEL R0, R0, R7, P0 ;  /* 0x000000070000a207 */ /* 0x000fe40000000000 */
[----:B-----5:R-:W-:Y:S02]  /*0550*/  FSETP.NAN.AND P4, PT, R16, R16, PT ;  /* 0x000000101000720b */ /* 0x020fe40003f88000 */
[----:B------:R-:W-:-:S04]  /*0560*/  FSETP.GEU.AND P0, PT, R0, R11, PT ;  /* 0x0000000b0000720b */ /* 0x000fc80003f0e000 */
[----:B------:R-:W-:Y:S02]  /*0570*/  @!P1 SEL R11, R11, R0, !P0 ;  /* 0x000000000b0b9207 */ /* 0x000fe40004000000 */
[----:B------:R-:W-:Y:S02]  /*0580*/  FSETP.NAN.AND P1, PT, R14, R14, PT ;  /* 0x0000000e0e00720b */ /* 0x000fe40003f28000 */
[----:B------:R-:W-:-:S04]  /*0590*/  FSETP.GEU.AND P3, PT, R11, R16, PT ;  /* 0x000000100b00720b */ /* 0x000fc80003f6e000 */
[----:B------:R-:W-:-:S04]  /*05a0*/  @!P4 SEL R16, R16, R11, !P3 ;  /* 0x0000000b1010c207 */ /* 0x000fc80005800000 */
[----:B------:R-:W-:Y:S02]  /*05b0*/  FSETP.GEU.AND P4, PT, R16, R14, PT ;  /* 0x0000000e1000720b */ /* 0x000fe40003f8e000 */
[----:B---3--:R-:W-:Y:S02]  /*05c0*/  FSETP.NAN.AND P5, PT, R15, R15, PT ;  /* 0x0000000f0f00720b */ /* 0x008fe40003fa8000 */
[----:B------:R-:W-:-:S04]  /*05d0*/  @!P1 SEL R14, R14, R16, !P4 ;  /* 0x000000100e0e9207 */ /* 0x000fc80006000000 */
[----:B------:R-:W-:Y:S02]  /*05e0*/  FSETP.GEU.AND P1, PT, R14, R15, PT ;  /* 0x0000000f0e00720b */ /* 0x000fe40003f2e000 */
[----:B------:R-:W-:Y:S02]  /*05f0*/  FSETP.NAN.AND P6, PT, R12, R12, PT ;  /* 0x0000000c0c00720b */ /* 0x000fe40003fc8000 */
[----:B------:R-:W-:-:S03]  /*0600*/  SEL R0, RZ, 0x1, !P2 ;  /* 0x00000001ff007807 */ /* 0x000fc60005000000 */
[----:B------:R-:W-:Y:S02]  /*0610*/  @!P5 SEL R15, R15, R14, !P1 ;  /* 0x0000000e0f0fd207 */ /* 0x000fe40004800000 */
[----:B------:R-:W-:Y:S02]  /*0620*/  FSETP.NAN.AND P5, PT, R9, R9, PT ;  /* 0x000000090900720b */ /* 0x000fe40003fa8000 */
[----:B------:R-:W-:-:S04]  /*0630*/  FSETP.GEU.AND P2, PT, R15, R12, PT ;  /* 0x0000000c0f00720b */ /* 0x000fc80003f4e000 */
[----:B------:R-:W-:Y:S02]  /*0640*/  @!P6 SEL R12, R12, R15, !P2 ;  /* 0x0000000f0c0ce207 */ /* 0x000fe40005000000 */
[----:B------:R-:W-:Y:S02]  /*0650*/  SEL R0, R0, 0x2, P0 ;  /* 0x0000000200007807 */ /* 0x000fe40000000000 */
[----:B------:R-:W-:Y:S02]  /*0660*/  FSETP.GT.AND P6, PT, R13, R8, PT ;  /* 0x000000080d00720b */ /* 0x000fe40003fc4000 */
[----:B------:R-:W-:Y:S02]  /*0670*/  FSETP.GEU.AND P0, PT, R12, R9, PT ;  /* 0x000000090c00720b */ /* 0x000fe40003f0e000 */
[----:B0-----:R-:W-:Y:S02]  /*0680*/  SEL R2, R0, 0x3, P3 ;  /* 0x0000000300027807 */ /* 0x001fe40001800000 */
[----:B------:R-:W-:-:S02]  /*0690*/  @!P5 SEL R9, R9, R12, !P0 ;  /* 0x0000000c0909d207 */ /* 0x000fc40004000000 */
[----:B------:R-:W-:Y:S02]  /*06a0*/  FSETP.NAN.AND P5, PT, R10, R10, PT ;  /* 0x0000000a0a00720b */ /* 0x000fe40003fa8000 */
[----:B------:R-:W-:-:S04]  /*06b0*/  FSETP.NAN.AND P3, PT, R13, R13, PT ;  /* 0x0000000d0d00720b */ /* 0x000fc80003f68000 */
[----:B------:R-:W-:Y:S02]  /*06c0*/  @!P6 SEL R13, R13, R8, P3 ;  /* 0x000000080d0de207 */ /* 0x000fe40001800000 */
[----:B------:R-:W-:Y:S02]  /*06d0*/  FSETP.NAN.AND P3, PT, R17, R17, PT ;  /* 0x000000111100720b */ /* 0x000fe40003f68000 */
[----:B------:R-:W-:Y:S02]  /*06e0*/  SEL R0, RZ, 0x1, !P6 ;  /* 0x00000001ff007807 */ /* 0x000fe40007000000 */
[----:B------:R-:W-:-:S04]  /*06f0*/  FSETP.GEU.AND P6, PT, R13, R10, PT ;  /* 0x0000000a0d00720b */ /* 0x000fc80003fce000 */
[----:B------:R-:W-:Y:S02]  /*0700*/  @!P5 SEL R10, R10, R13, !P6 ;  /* 0x0000000d0a0ad207 */ /* 0x000fe40007000000 */
[----:B------:R-:W-:Y:S02]  /*0710*/  FSETP.NAN.AND P5, PT, R26, R26, PT ;  /* 0x0000001a1a00720b */ /* 0x000fe40003fa8000 */
[----:B------:R-:W-:Y:S02]  /*0720*/  SEL R0, R0, 0x2, P6 ;  /* 0x0000000200007807 */ /* 0x000fe40003000000 */
[----:B------:R-:W-:-:S04]  /*0730*/  FSETP.GEU.AND P6, PT, R10, R17, PT ;  /* 0x000000110a00720b */ /* 0x000fc80003fce000 */
[----:B------:R-:W-:Y:S02]  /*0740*/  @!P3 SEL R17, R17, R10, !P6 ;  /* 0x0000000a1111b207 */ /* 0x000fe40007000000 */
[----:B------:R-:W-:Y:S02]  /*0750*/  FSETP.NAN.AND P3, PT, R19, R19, PT ;  /* 0x000000131300720b */ /* 0x000fe40003f68000 */
[----:B------:R-:W-:Y:S02]  /*0760*/  SEL R0, R0, 0x3, P6 ;  /* 0x0000000300007807 */ /* 0x000fe40003000000 */
[----:B------:R-:W-:-:S04]  /*0770*/  FSETP.GEU.AND P6, PT, R17, R26, PT ;  /* 0x0000001a1100720b */ /* 0x000fc80003fce000 */
[----:B------:R-:W-:Y:S02]  /*0780*/  @!P5 SEL R26, R26, R17, !P6 ;  /* 0x000000111a1ad207 */ /* 0x000fe40007000000 */
[----:B------:R-:W-:Y:S02]  /*0790*/  SEL R2, R2, 0x4, P4 ;  /* 0x0000000402027807 */ /* 0x000fe40002000000 */
[----:B------:R-:W-:Y:S02]  /*07a0*/  FSETP.NAN.AND P5, PT, R20, R20, PT ;  /* 0x000000141400720b */ /* 0x000fe40003fa8000 */
[----:B------:R-:W-:-:S04]  /*07b0*/  FSETP.GEU.AND P4, PT, R26, R19, PT ;  /* 0x000000131a00720b */ /* 0x000fc80003f8e000 */
[----:B------:R-:W-:Y:S02]  /*07c0*/  @!P3 SEL R19, R19, R26, !P4 ;  /* 0x0000001a1313b207 */ /* 0x000fe40006000000 */
[----:B-1----:R-:W-:Y:S02]  /*07d0*/  SEL R4, R2, 0x5, P1 ;  /* 0x0000000502047807 */ /* 0x002fe40000800000 */
[----:B------:R-:W-:Y:S01]  /*07e0*/  FSETP.NAN.AND P3, PT, R22, R22, PT ;  /* 0x000000161600720b */ /* 0x000fe20003f68000 */
[----:B------:R-:W0:Y:S01]  /*07f0*/  LDC.64 R2, c[0x0][0x218] ;  /* 0x00008600ff027b82 */ /* 0x000e220000000a00 */
[----:B------:R-:W-:Y:S02]  /*0800*/  FSETP.GEU.AND P1, PT, R19, R20, PT ;  /* 0x000000141300720b */ /* 0x000fe40003f2e000 */
[----:B------:R-:W-:Y:S02]  /*0810*/  SEL R0, R0, 0x4, P6 ;  /* 0x0000000400007807 */ /* 0x000fe40003000000 */
[----:B------:R-:W-:-:S02]  /*0820*/  @!P5 SEL R20, R20, R19, !P1 ;  /* 0x000000131414d207 */ /* 0x000fc40004800000 */
[----:B------:R-:W-:Y:S02]  /*0830*/  SEL R4, R4, 0x6, P2 ;  /* 0x0000000604047807 */ /* 0x000fe40001000000 */
[----:B------:R-:W-:Y:S02]  /*0840*/  FSETP.GEU.AND P5, PT, R20, R22, PT ;  /* 0x000000161400720b */ /* 0x000fe40003fae000 */
[----:B------:R-:W-:Y:S02]  /*0850*/  SEL R0, R0, 0x5, P4 ;  /* 0x0000000500007807 */ /* 0x000fe40002000000 */
[----:B------:R-:W-:Y:S02]  /*0860*/  @!P3 SEL R22, R22, R20, !P5 ;  /* 0x000000141616b207 */ /* 0x000fe40006800000 */
[----:B------:R-:W-:Y:S02]  /*0870*/  FSETP.NAN.AND P3, PT, R24, R24, PT ;  /* 0x000000181800720b */ /* 0x000fe40003f68000 */
[----:B------:R-:W-:-:S02]  /*0880*/  FSETP.NAN.AND P2, PT, R25, R25, PT ;  /* 0x000000191900720b */ /* 0x000fc40003f48000 */
[----:B------:R-:W-:Y:S02]  /*0890*/  SEL R4, R4, 0x7, P0 ;  /* 0x0000000704047807 */ /* 0x000fe40000000000 */
[----:B------:R-:W-:Y:S02]  /*08a0*/  SEL R0, R0, 0x6, P1 ;  /* 0x0000000600007807 */ /* 0x000fe40000800000 */
[----:B------:R-:W-:Y:S02]  /*08b0*/  FSETP.GEU.AND P0, PT, R9, R24, PT ;  /* 0x000000180900720b */ /* 0x000fe40003f0e000 */
[----:B------:R-:W-:Y:S02]  /*08c0*/  SEL R0, R0, 0x7, P5 ;  /* 0x0000000700007807 */ /* 0x000fe40002800000 */
[----:B------:R-:W-:Y:S02]  /*08d0*/  FSETP.GEU.AND P1, PT, R22, R25, PT ;  /* 0x000000191600720b */ /* 0x000fe40003f2e000 */
[----:B------:R-:W-:-:S02]  /*08e0*/  SEL R5, R4, 0x8, P0 ;  /* 0x0000000804057807 */ /* 0x000fc40000000000 */
[----:B------:R-:W-:Y:S02]  /*08f0*/  SEL R0, R0, 0x8, P1 ;  /* 0x0000000800007807 */ /* 0x000fe40000800000 */
[----:B------:R-:W-:Y:S02]  /*0900*/  LOP3.LUT R7, R5, 0xff, RZ, 0xc0, !PT ;  /* 0x000000ff05077812 */ /* 0x000fe400078ec0ff */
[----:B------:R-:W-:Y:S01]  /*0910*/  IADD3 R4, P4, R6, UR6, RZ ;  /* 0x0000000606047c10 */ /* 0x000fe2000ff9e0ff */
[----:B0-----:R-:W-:Y:S01]  /*0920*/  IMAD.WIDE R2, R6, 0x4, R2 ;  /* 0x0000000406027825 */ /* 0x001fe200078e0202 */
[----:B------:R-:W-:Y:S02]  /*0930*/  @!P3 SEL R24, R24, R9, !P0 ;  /* 0x000000091818b207 */ /* 0x000fe40004000000 */
[----:B------:R-:W-:Y:S01]  /*0940*/  @!P2 SEL R25, R25, R22, !P1 ;  /* 0x000000161919a207 */ /* 0x000fe20004800000 */
[----:B------:R-:W-:Y:S01]  /*0950*/  IMAD R7, R0, 0x100, R7 ;  /* 0x0000010000077824 */ /* 0x000fe200078e0207 */
[----:B------:R-:W-:-:S03]  /*0960*/  LEA.HI.X.SX32 R5, R6, UR7, 0x1, P4 ;  /* 0x0000000706057c11 */ /* 0x000fc6000a0f0eff */
[----:B------:R-:W-:Y:S04]  /*0970*/  STG.E.64 desc[UR4][R2.64], R24 ;  /* 0x0000001802007986 */ /* 0x000fe8000c101b04 */
[----:B------:R-:W-:Y:S01]  /*0980*/  STG.E.U16 desc[UR4][R4.64], R7 ;  /* 0x0000000704007986 */ /* 0x000fe2000c101504 */
[----:B------:R-:W-:Y:S05]  /*0990*/  EXIT ;  /* 0x000000000000794d */ /* 0x000fea0003800000 */
.L_x_0:
[----:B------:R-:W-:-:S00]  /*09a0*/  BRA `(.L_x_0) ;  /* 0xfffffffc00fc7947 */ /* 0x000fc0000383ffff */
[----:B------:R-:W-:-:S00]  /*09b0*/  NOP ;  /* 0x0000000000007918 */ /* 0x000fc00000000000 */
        /* <DEDUP_REMOVED lines=12> */
.L_x_1:


//--------------------- .nv.constant0.triton_poi_fused_max_pool2d_with_indices_3 --------------------------
	.section	.nv.constant0.triton_poi_fused_max_pool2d_with_indices_3,"a",@progbits
	.sectionflags	@""
	.align	4
.nv.constant0.triton_poi_fused_max_pool2d_with_indices_3:
	.zero		556
